//
// Generated by NVIDIA NVVM Compiler
//
// Compiler Build ID: CL-36424714
// Cuda compilation tools, release 13.0, V13.0.88
// Based on NVVM 20.0.0
//

.version 9.0
.target sm_100
.address_size 64

	// .globl	_Z6kernelPdS_S_idddddddd

.visible .entry _Z6kernelPdS_S_idddddddd(
	.param .u64 .ptr .align 1 _Z6kernelPdS_S_idddddddd_param_0,
	.param .u64 .ptr .align 1 _Z6kernelPdS_S_idddddddd_param_1,
	.param .u64 .ptr .align 1 _Z6kernelPdS_S_idddddddd_param_2,
	.param .u32 _Z6kernelPdS_S_idddddddd_param_3,
	.param .f64 _Z6kernelPdS_S_idddddddd_param_4,
	.param .f64 _Z6kernelPdS_S_idddddddd_param_5,
	.param .f64 _Z6kernelPdS_S_idddddddd_param_6,
	.param .f64 _Z6kernelPdS_S_idddddddd_param_7,
	.param .f64 _Z6kernelPdS_S_idddddddd_param_8,
	.param .f64 _Z6kernelPdS_S_idddddddd_param_9,
	.param .f64 _Z6kernelPdS_S_idddddddd_param_10,
	.param .f64 _Z6kernelPdS_S_idddddddd_param_11
)
{
	.reg .pred 	%p<5>;
	.reg .b32 	%r<25>;
	.reg .b32 	%f<7>;
	.reg .b64 	%rd<30>;
	.reg .b64 	%fd<51>;

	ld.param.u64 	%rd3, [_Z6kernelPdS_S_idddddddd_param_0];
	ld.param.u64 	%rd5, [_Z6kernelPdS_S_idddddddd_param_1];
	ld.param.u32 	%r6, [_Z6kernelPdS_S_idddddddd_param_3];
	ld.param.f64 	%fd4, [_Z6kernelPdS_S_idddddddd_param_4];
	ld.param.f64 	%fd5, [_Z6kernelPdS_S_idddddddd_param_5];
	ld.param.f64 	%fd7, [_Z6kernelPdS_S_idddddddd_param_7];
	ld.param.f64 	%fd8, [_Z6kernelPdS_S_idddddddd_param_8];
	ld.param.f64 	%fd9, [_Z6kernelPdS_S_idddddddd_param_9];
	ld.param.f64 	%fd10, [_Z6kernelPdS_S_idddddddd_param_10];
	ld.param.f64 	%fd11, [_Z6kernelPdS_S_idddddddd_param_11];
	cvta.to.global.u64 	%rd1, %rd5;
	mov.u32 	%r7, %tid.x;
	mov.u32 	%r8, %ctaid.x;
	mov.u32 	%r9, %ntid.x;
	mad.lo.s32 	%r1, %r8, %r9, %r7;
	setp.gt.s32 	%p2, %r1, %r6;
	@%p2 bra 	$L__BB0_2;
	add.s32 	%r10, %r6, 2;
	mul.lo.s32 	%r11, %r10, %r1;
	mul.wide.s32 	%rd6, %r11, 8;
	add.s64 	%rd7, %rd1, %rd6;
	ld.global.f64 	%fd12, [%rd7+16];
	st.global.f64 	[%rd7], %fd12;
	add.s32 	%r12, %r6, -1;
	mul.wide.s32 	%rd8, %r6, 8;
	add.s64 	%rd9, %rd7, %rd8;
	ld.global.f64 	%fd13, [%rd9+-8];
	st.global.f64 	[%rd9+8], %fd13;
	shl.b32 	%r13, %r10, 1;
	add.s32 	%r14, %r13, %r1;
	mul.wide.s32 	%rd10, %r14, 8;
	add.s64 	%rd11, %rd1, %rd10;
	ld.global.f64 	%fd14, [%rd11];
	mul.wide.s32 	%rd12, %r1, 8;
	add.s64 	%rd13, %rd1, %rd12;
	st.global.f64 	[%rd13], %fd14;
	mul.lo.s32 	%r15, %r10, %r12;
	mul.wide.s32 	%rd14, %r15, 8;
	add.s64 	%rd15, %rd13, %rd14;
	ld.global.f64 	%fd15, [%rd15];
	add.s32 	%r16, %r15, %r13;
	mul.wide.s32 	%rd16, %r16, 8;
	add.s64 	%rd17, %rd13, %rd16;
	st.global.f64 	[%rd17], %fd15;
$L__BB0_2:
	mov.u32 	%r17, %ctaid.y;
	mov.u32 	%r18, %ntid.y;
	mov.u32 	%r19, %tid.y;
	mad.lo.s32 	%r2, %r17, %r18, %r19;
	add.s32 	%r3, %r6, 2;
	mul.lo.s32 	%r4, %r3, %r1;
	add.s32 	%r5, %r4, %r2;
	cvta.to.global.u64 	%rd18, %rd3;
	mul.wide.s32 	%rd19, %r5, 8;
	add.s64 	%rd2, %rd18, %rd19;
	ld.global.f64 	%fd50, [%rd2];
	bar.sync 	0;
	max.s32 	%r20, %r2, %r1;
	setp.le.s32 	%p1, %r20, %r6;
	setp.gt.s32 	%p3, %r20, %r6;
	@%p3 bra 	$L__BB0_4;
	mul.wide.s32 	%rd20, %r5, 8;
	add.s64 	%rd21, %rd1, %rd20;
	ld.global.f64 	%fd16, [%rd21];
	ld.global.f64 	%fd17, [%rd21+8];
	ld.global.f64 	%fd18, [%rd21+-8];
	add.f64 	%fd19, %fd17, %fd18;
	fma.rn.f64 	%fd20, %fd16, 0dC010000000000000, %fd19;
	add.s32 	%r21, %r4, %r3;
	mul.wide.s32 	%rd22, %r3, 8;
	add.s64 	%rd23, %rd21, %rd22;
	ld.global.f64 	%fd21, [%rd23];
	add.f64 	%fd22, %fd21, %fd20;
	shl.b32 	%r22, %r3, 1;
	sub.s32 	%r23, %r21, %r22;
	add.s32 	%r24, %r23, %r2;
	mul.wide.s32 	%rd24, %r24, 8;
	add.s64 	%rd25, %rd1, %rd24;
	ld.global.f64 	%fd23, [%rd25];
	add.f64 	%fd24, %fd23, %fd22;
	fma.rn.f64 	%fd50, %fd4, %fd24, %fd16;
$L__BB0_4:
	bar.sync 	0;
	not.pred 	%p4, %p1;
	@%p4 bra 	$L__BB0_6;
	ld.param.f64 	%fd49, [_Z6kernelPdS_S_idddddddd_param_6];
	ld.param.u64 	%rd29, [_Z6kernelPdS_S_idddddddd_param_2];
	cvt.rn.f32.f64 	%f1, %fd50;
	cvta.to.global.u64 	%rd26, %rd29;
	mul.wide.s32 	%rd27, %r5, 8;
	add.s64 	%rd28, %rd26, %rd27;
	ld.global.f64 	%fd25, [%rd28];
	cvt.rn.f32.f64 	%f2, %fd25;
	cvt.f64.f32 	%fd26, %f1;
	mul.f64 	%fd27, %fd5, %fd26;
	sub.f64 	%fd28, %fd26, %fd7;
	mul.f64 	%fd29, %fd27, %fd28;
	add.f32 	%f3, %f1, 0fBF800000;
	cvt.f64.f32 	%fd30, %f3;
	mul.f32 	%f4, %f1, %f2;
	cvt.f64.f32 	%fd31, %f4;
	fma.rn.f64 	%fd32, %fd29, %fd30, %fd31;
	mul.f64 	%fd33, %fd49, %fd32;
	sub.f64 	%fd34, %fd26, %fd33;
	cvt.rn.f32.f64 	%f5, %fd34;
	cvt.f64.f32 	%fd35, %f2;
	mul.f64 	%fd36, %fd9, %fd35;
	cvt.f64.f32 	%fd37, %f5;
	add.f64 	%fd38, %fd10, %fd37;
	div.rn.f64 	%fd39, %fd36, %fd38;
	add.f64 	%fd40, %fd8, %fd39;
	mul.f64 	%fd41, %fd49, %fd40;
	neg.f32 	%f6, %f2;
	cvt.f64.f32 	%fd42, %f6;
	mul.f64 	%fd43, %fd5, %fd37;
	sub.f64 	%fd44, %fd37, %fd11;
	add.f64 	%fd45, %fd44, 0dBFF0000000000000;
	mul.f64 	%fd46, %fd43, %fd45;
	sub.f64 	%fd47, %fd42, %fd46;
	fma.rn.f64 	%fd48, %fd41, %fd47, %fd35;
	st.global.f64 	[%rd28], %fd48;
	st.global.f64 	[%rd2], %fd37;
$L__BB0_6:
	ret;

}


// ===== COMPILED SASS (sm_100) =====

	.target	sm_100

	.elftype	@"ET_EXEC"


//--------------------- .note.nv.tkinfo           --------------------------
	.section	.note.nv.tkinfo,"",@"SHT_NOTE"
	.sectionflags	@"SHF_NOTE_NV_TKINFO"
	.tkinfo
        /*0018*/ 	.word	0x00000002
        /*0030*/ 	.string	""
        /*0030*/ 	.string	"ptxas"
        /*0030*/ 	.string	"Cuda compilation tools, release 13.0, V13.0.88"
        /*0030*/ 	.string	"Build cuda_13.0.r13.0/compiler.36424714_0"
        /*0030*/ 	.string	"-arch sm_100 -m 64 "



//--------------------- .note.nv.cuinfo           --------------------------
	.section	.note.nv.cuinfo,"",@"SHT_NOTE"
	.sectionflags	@"SHF_NOTE_NV_CUINFO"
        /*0018*/ 	.short	0x0002
        /*001a*/ 	.short	0x0064
        /*001c*/ 	.short	0x0082
	.zero		2


//--------------------- .nv.info                  --------------------------
	.section	.nv.info,"",@"SHT_CUDA_INFO"
	.align	4


	//----- nvinfo : EIATTR_REGCOUNT
	.align		4
        /*0000*/ 	.byte	0x04, 0x2f
        /*0002*/ 	.short	(.L_1 - .L_0)
	.align		4
.L_0:
        /*0004*/ 	.word	index@(_Z6kernelPdS_S_idddddddd)
        /*0008*/ 	.word	0x00000020


	//----- nvinfo : EIATTR_FRAME_SIZE
	.align		4
.L_1:
        /*000c*/ 	.byte	0x04, 0x11
        /*000e*/ 	.short	(.L_3 - .L_2)
	.align		4
.L_2:
        /*0010*/ 	.word	index@($__internal_0_$__cuda_sm20_div_rn_f64_full)
        /*0014*/ 	.word	0x00000000


	//----- nvinfo : EIATTR_FRAME_SIZE
	.align		4
.L_3:
        /*0018*/ 	.byte	0x04, 0x11
        /*001a*/ 	.short	(.L_5 - .L_4)
	.align		4
.L_4:
        /*001c*/ 	.word	index@(_Z6kernelPdS_S_idddddddd)
        /*0020*/ 	.word	0x00000000


	//----- nvinfo : EIATTR_MIN_STACK_SIZE
	.align		4
.L_5:
        /*0024*/ 	.byte	0x04, 0x12
        /*0026*/ 	.short	(.L_7 - .L_6)
	.align		4
.L_6:
        /*0028*/ 	.word	index@(_Z6kernelPdS_S_idddddddd)
        /*002c*/ 	.word	0x00000000
.L_7:


//--------------------- .nv.compat                --------------------------
	.section	.nv.compat,"",@"SHT_CUDA_COMPAT_INFO"
	.align	4
        /*0000*/ 	.byte	0x02, 0x09, 0x00, 0x00, 0x02, 0x02, 0x01, 0x00, 0x02, 0x05, 0x05, 0x00, 0x03, 0x07, 0x01, 0x01
        /*0010*/ 	.byte	0x02, 0x03, 0x00, 0x00, 0x02, 0x06, 0x01, 0x00, 0x04, 0x0b, 0x08, 0x00, 0x01, 0x00, 0x00, 0x00
        /*0020*/ 	.byte	0x00, 0x00, 0x00, 0x00


//--------------------- .nv.info._Z6kernelPdS_S_idddddddd --------------------------
	.section	.nv.info._Z6kernelPdS_S_idddddddd,"",@"SHT_CUDA_INFO"
	.sectionflags	@""
	.align	4


	//----- nvinfo : EIATTR_CUDA_API_VERSION
	.align		4
        /*0000*/ 	.byte	0x04, 0x37
        /*0002*/ 	.short	(.L_9 - .L_8)
.L_8:
        /*0004*/ 	.word	0x00000082


	//----- nvinfo : EIATTR_KPARAM_INFO
	.align		4
.L_9:
        /*0008*/ 	.byte	0x04, 0x17
        /*000a*/ 	.short	(.L_11 - .L_10)
.L_10:
        /*000c*/ 	.word	0x00000000
        /*0010*/ 	.short	0x000b
        /*0012*/ 	.short	0x0058
        /*0014*/ 	.byte	0x00, 0xf0, 0x21, 0x00


	//----- nvinfo : EIATTR_KPARAM_INFO
	.align		4
.L_11:
        /*0018*/ 	.byte	0x04, 0x17
        /*001a*/ 	.short	(.L_13 - .L_12)
.L_12:
        /*001c*/ 	.word	0x00000000
        /*0020*/ 	.short	0x000a
        /*0022*/ 	.short	0x0050
        /*0024*/ 	.byte	0x00, 0xf0, 0x21, 0x00


	//----- nvinfo : EIATTR_KPARAM_INFO
	.align		4
.L_13:
        /*0028*/ 	.byte	0x04, 0x17
        /*002a*/ 	.short	(.L_15 - .L_14)
.L_14:
        /*002c*/ 	.word	0x00000000
        /*0030*/ 	.short	0x0009
        /*0032*/ 	.short	0x0048
        /*0034*/ 	.byte	0x00, 0xf0, 0x21, 0x00


	//----- nvinfo : EIATTR_KPARAM_INFO
	.align		4
.L_15:
        /*0038*/ 	.byte	0x04, 0x17
        /*003a*/ 	.short	(.L_17 - .L_16)
.L_16:
        /*003c*/ 	.word	0x00000000
        /*0040*/ 	.short	0x0008
        /*0042*/ 	.short	0x0040
        /*0044*/ 	.byte	0x00, 0xf0, 0x21, 0x00


	//----- nvinfo : EIATTR_KPARAM_INFO
	.align		4
.L_17:
        /*0048*/ 	.byte	0x04, 0x17
        /*004a*/ 	.short	(.L_19 - .L_18)
.L_18:
        /*004c*/ 	.word	0x00000000
        /*0050*/ 	.short	0x0007
        /*0052*/ 	.short	0x0038
        /*0054*/ 	.byte	0x00, 0xf0, 0x21, 0x00


	//----- nvinfo : EIATTR_KPARAM_INFO
	.align		4
.L_19:
        /*0058*/ 	.byte	0x04, 0x17
        /*005a*/ 	.short	(.L_21 - .L_20)
.L_20:
        /*005c*/ 	.word	0x00000000
        /*0060*/ 	.short	0x0006
        /*0062*/ 	.short	0x0030
        /*0064*/ 	.byte	0x00, 0xf0, 0x21, 0x00


	//----- nvinfo : EIATTR_KPARAM_INFO
	.align		4
.L_21:
        /*0068*/ 	.byte	0x04, 0x17
        /*006a*/ 	.short	(.L_23 - .L_22)
.L_22:
        /*006c*/ 	.word	0x00000000
        /*0070*/ 	.short	0x0005
        /*0072*/ 	.short	0x0028
        /*0074*/ 	.byte	0x00, 0xf0, 0x21, 0x00


	//----- nvinfo : EIATTR_KPARAM_INFO
	.align		4
.L_23:
        /*0078*/ 	.byte	0x04, 0x17
        /*007a*/ 	.short	(.L_25 - .L_24)
.L_24:
        /*007c*/ 	.word	0x00000000
        /*0080*/ 	.short	0x0004
        /*0082*/ 	.short	0x0020
        /*0084*/ 	.byte	0x00, 0xf0, 0x21, 0x00


	//----- nvinfo : EIATTR_KPARAM_INFO
	.align		4
.L_25:
        /*0088*/ 	.byte	0x04, 0x17
        /*008a*/ 	.short	(.L_27 - .L_26)
.L_26:
        /*008c*/ 	.word	0x00000000
        /*0090*/ 	.short	0x0003
        /*0092*/ 	.short	0x0018
        /*0094*/ 	.byte	0x00, 0xf0, 0x11, 0x00


	//----- nvinfo : EIATTR_KPARAM_INFO
	.align		4
.L_27:
        /*0098*/ 	.byte	0x04, 0x17
        /*009a*/ 	.short	(.L_29 - .L_28)
.L_28:
        /*009c*/ 	.word	0x00000000
        /*00a0*/ 	.short	0x0002
        /*00a2*/ 	.short	0x0010
        /*00a4*/ 	.byte	0x00, 0xf5, 0x21, 0x00


	//----- nvinfo : EIATTR_KPARAM_INFO
	.align		4
.L_29:
        /*00a8*/ 	.byte	0x04, 0x17
        /*00aa*/ 	.short	(.L_31 - .L_30)
.L_30:
        /*00ac*/ 	.word	0x00000000
        /*00b0*/ 	.short	0x0001
        /*00b2*/ 	.short	0x0008
        /*00b4*/ 	.byte	0x00, 0xf5, 0x21, 0x00


	//----- nvinfo : EIATTR_KPARAM_INFO
	.align		4
.L_31:
        /*00b8*/ 	.byte	0x04, 0x17
        /*00ba*/ 	.short	(.L_33 - .L_32)
.L_32:
        /*00bc*/ 	.word	0x00000000
        /*00c0*/ 	.short	0x0000
        /*00c2*/ 	.short	0x0000
        /*00c4*/ 	.byte	0x00, 0xf5, 0x21, 0x00


	//----- nvinfo : EIATTR_SPARSE_MMA_MASK
	.align		4
.L_33:
        /*00c8*/ 	.byte	0x03, 0x50
        /*00ca*/ 	.short	0x0000


	//----- nvinfo : EIATTR_MAXREG_COUNT
	.align		4
        /*00cc*/ 	.byte	0x03, 0x1b
        /*00ce*/ 	.short	0x00ff


	//----- nvinfo : EIATTR_NUM_BARRIERS
	.align		4
        /*00d0*/ 	.byte	0x02, 0x4c
        /*00d2*/ 	.byte	0x01
	.zero		1


	//----- nvinfo : EIATTR_MERCURY_ISA_VERSION
	.align		4
        /*00d4*/ 	.byte	0x03, 0x5f
        /*00d6*/ 	.short	0x0101


	//----- nvinfo : EIATTR_VRC_CTA_INIT_COUNT
	.align		4
        /*00d8*/ 	.byte	0x02, 0x4a
	.zero		1
	.zero		1


	//----- nvinfo : EIATTR_EXIT_INSTR_OFFSETS
	.align		4
        /*00dc*/ 	.byte	0x04, 0x1c
        /*00de*/ 	.short	(.L_35 - .L_34)


	//   ....[0]....
.L_34:
        /*00e0*/ 	.word	0x000003f0


	//   ....[1]....
        /*00e4*/ 	.word	0x000007a0


	//----- nvinfo : EIATTR_CRS_STACK_SIZE
	.align		4
.L_35:
        /*00e8*/ 	.byte	0x04, 0x1e
        /*00ea*/ 	.short	(.L_37 - .L_36)
.L_36:
        /*00ec*/ 	.word	0x00000000


	//----- nvinfo : EIATTR_CBANK_PARAM_SIZE
	.align		4
.L_37:
        /*00f0*/ 	.byte	0x03, 0x19
        /*00f2*/ 	.short	0x0060


	//----- nvinfo : EIATTR_PARAM_CBANK
	.align		4
        /*00f4*/ 	.byte	0x04, 0x0a
        /*00f6*/ 	.short	(.L_39 - .L_38)
	.align		4
.L_38:
        /*00f8*/ 	.word	index@(.nv.constant0._Z6kernelPdS_S_idddddddd)
        /*00fc*/ 	.short	0x0380
        /*00fe*/ 	.short	0x0060


	//----- nvinfo : EIATTR_SW_WAR
	.align		4
.L_39:
        /*0100*/ 	.byte	0x04, 0x36
        /*0102*/ 	.short	(.L_41 - .L_40)
.L_40:
        /*0104*/ 	.word	0x00000008
.L_41:


//--------------------- .nv.callgraph             --------------------------
	.section	.nv.callgraph,"",@"SHT_CUDA_CALLGRAPH"
	.align	4
	.sectionentsize	8
	.align		4
        /*0000*/ 	.word	0x00000000
	.align		4
        /*0004*/ 	.word	0xffffffff
	.align		4
        /*0008*/ 	.word	0x00000000
	.align		4
        /*000c*/ 	.word	0xfffffffe
	.align		4
        /*0010*/ 	.word	0x00000000
	.align		4
        /*0014*/ 	.word	0xfffffffd
	.align		4
        /*0018*/ 	.word	0x00000000
	.align		4
        /*001c*/ 	.word	0xfffffffc


//--------------------- .text._Z6kernelPdS_S_idddddddd --------------------------
	.section	.text._Z6kernelPdS_S_idddddddd,"ax",@progbits
	.align	128
        .global         _Z6kernelPdS_S_idddddddd
        .type           _Z6kernelPdS_S_idddddddd,@function
        .size           _Z6kernelPdS_S_idddddddd,(.L_x_10 - _Z6kernelPdS_S_idddddddd)
        .other          _Z6kernelPdS_S_idddddddd,@"STO_CUDA_ENTRY STV_DEFAULT"
_Z6kernelPdS_S_idddddddd:
.text._Z6kernelPdS_S_idddddddd:
[----:B------:R-:W-:Y:S01]  /*0000*/  LDC R1, c[0x0][0x37c] ;  /* 0x0000df00ff017b82 */ /* 0x000fe20000000800 */
[----:B------:R-:W0:Y:S07]  /*0010*/  S2R R5, SR_TID.X ;  /* 0x0000000000057919 */ /* 0x000e2e0000002100 */
[----:B------:R-:W0:Y:S08]  /*0020*/  S2UR UR4, SR_CTAID.X ;  /* 0x00000000000479c3 */ /* 0x000e300000002500 */
[----:B------:R-:W0:Y:S08]  /*0030*/  LDC R0, c[0x0][0x360] ;  /* 0x0000d800ff007b82 */ /* 0x000e300000000800 */
[----:B------:R-:W1:Y:S01]  /*0040*/  LDC R4, c[0x0][0x398] ;  /* 0x0000e600ff047b82 */ /* 0x000e620000000800 */
[----:B0-----:R-:W-:Y:S01]  /*0050*/  IMAD R5, R0, UR4, R5 ;  /* 0x0000000400057c24 */ /* 0x001fe2000f8e0205 */
[----:B------:R-:W0:Y:S04]  /*0060*/  LDCU.64 UR4, c[0x0][0x358] ;  /* 0x00006b00ff0477ac */ /* 0x000e280008000a00 */
[----:B-1----:R-:W-:Y:S01]  /*0070*/  ISETP.GT.AND P0, PT, R5, R4, PT ;  /* 0x000000040500720c */ /* 0x002fe20003f04270 */
[----:B------:R-:W-:-:S04]  /*0080*/  VIADD R0, R4, 0x2 ;  /* 0x0000000204007836 */ /* 0x000fc80000000000 */
[----:B------:R-:W-:-:S08]  /*0090*/  IMAD R3, R5, R0, RZ ;  /* 0x0000000005037224 */ /* 0x000fd000078e02ff */
[----:B------:R-:W1:Y:S02]  /*00a0*/  @!P0 LDC.64 R6, c[0x0][0x388] ;  /* 0x0000e200ff068b82 */ /* 0x000e640000000a00 */
[----:B-1----:R-:W-:-:S05]  /*00b0*/  @!P0 IMAD.WIDE R8, R3, 0x8, R6 ;  /* 0x0000000803088825 */ /* 0x002fca00078e0206 */
[----:B0-----:R-:W2:Y:S01]  /*00c0*/  @!P0 LDG.E.64 R10, desc[UR4][R8.64+0x10] ;  /* 0x00001004080a8981 */ /* 0x001ea2000c1e1b00 */
[----:B------:R-:W-:-:S04]  /*00d0*/  @!P0 IMAD.WIDE R12, R4, 0x8, R8 ;  /* 0x00000008040c8825 */ /* 0x000fc800078e0208 */
[----:B------:R-:W-:Y:S01]  /*00e0*/  @!P0 IMAD R19, R0, 0x2, R5 ;  /* 0x0000000200138824 */ /* 0x000fe200078e0205 */
[----:B--2---:R0:W-:Y:S04]  /*00f0*/  @!P0 STG.E.64 desc[UR4][R8.64], R10 ;  /* 0x0000000a08008986 */ /* 0x0041e8000c101b04 */
[----:B------:R-:W2:Y:S01]  /*0100*/  @!P0 LDG.E.64 R14, desc[UR4][R12.64+-0x8] ;  /* 0xfffff8040c0e8981 */ /* 0x000ea2000c1e1b00 */
[----:B------:R-:W-:-:S04]  /*0110*/  @!P0 IMAD.WIDE R18, R19, 0x8, R6 ;  /* 0x0000000813128825 */ /* 0x000fc800078e0206 */
[----:B------:R-:W-:Y:S02]  /*0120*/  @!P0 VIADD R17, R4, 0xffffffff ;  /* 0xffffffff04118836 */ /* 0x000fe40000000000 */
[----:B------:R-:W-:Y:S01]  /*0130*/  @!P0 IMAD.WIDE R6, R5, 0x8, R6 ;  /* 0x0000000805068825 */ /* 0x000fe200078e0206 */
[----:B--2---:R1:W-:Y:S04]  /*0140*/  @!P0 STG.E.64 desc[UR4][R12.64+0x8], R14 ;  /* 0x0000080e0c008986 */ /* 0x0043e8000c101b04 */
[----:B------:R-:W2:Y:S01]  /*0150*/  @!P0 LDG.E.64 R18, desc[UR4][R18.64] ;  /* 0x0000000412128981 */ /* 0x000ea2000c1e1b00 */
[----:B------:R-:W-:Y:S01]  /*0160*/  @!P0 IMAD R23, R0, R17, RZ ;  /* 0x0000001100178224 */ /* 0x000fe200078e02ff */
[----:B------:R-:W3:Y:S03]  /*0170*/  S2UR UR6, SR_CTAID.Y ;  /* 0x00000000000679c3 */ /* 0x000ee60000002600 */
[----:B------:R-:W-:Y:S01]  /*0180*/  @!P0 IMAD.WIDE R20, R23, 0x8, R6 ;  /* 0x0000000817148825 */ /* 0x000fe200078e0206 */
[----:B0-----:R-:W3:Y:S04]  /*0190*/  S2R R11, SR_TID.Y ;  /* 0x00000000000b7919 */ /* 0x001ee80000002200 */
[----:B------:R-:W3:Y:S08]  /*01a0*/  LDC R2, c[0x0][0x364] ;  /* 0x0000d900ff027b82 */ /* 0x000ef00000000800 */
[----:B------:R-:W0:Y:S01]  /*01b0*/  LDC.64 R16, c[0x0][0x380] ;  /* 0x0000e000ff107b82 */ /* 0x000e220000000a00 */
[----:B--2---:R2:W-:Y:S04]  /*01c0*/  @!P0 STG.E.64 desc[UR4][R6.64], R18 ;  /* 0x0000001206008986 */ /* 0x0045e8000c101b04 */
[----:B------:R-:W4:Y:S01]  /*01d0*/  @!P0 LDG.E.64 R8, desc[UR4][R20.64] ;  /* 0x0000000414088981 */ /* 0x000f22000c1e1b00 */
[----:B---3--:R-:W-:-:S02]  /*01e0*/  IMAD R2, R2, UR6, R11 ;  /* 0x0000000602027c24 */ /* 0x008fc4000f8e020b */
[----:B------:R-:W-:Y:S02]  /*01f0*/  @!P0 IMAD R23, R0, 0x2, R23 ;  /* 0x0000000200178824 */ /* 0x000fe400078e0217 */
[----:B-1----:R-:W-:Y:S01]  /*0200*/  IMAD.IADD R14, R3, 0x1, R2 ;  /* 0x00000001030e7824 */ /* 0x002fe200078e0202 */
[----:B------:R-:W-:-:S03]  /*0210*/  VIMNMX R5, PT, PT, R5, R2, !PT ;  /* 0x0000000205057248 */ /* 0x000fc60007fe0100 */
[----:B0-----:R-:W-:Y:S01]  /*0220*/  IMAD.WIDE R16, R14, 0x8, R16 ;  /* 0x000000080e107825 */ /* 0x001fe200078e0210 */
[CC--:B------:R-:W-:Y:S02]  /*0230*/  ISETP.GT.AND P1, PT, R5.reuse, R4.reuse, PT ;  /* 0x000000040500720c */ /* 0x0c0fe40003f24270 */
[----:B------:R-:W-:Y:S01]  /*0240*/  ISETP.GT.AND P2, PT, R5, R4, PT ;  /* 0x000000040500720c */ /* 0x000fe20003f44270 */
[----:B--2---:R-:W-:Y:S01]  /*0250*/  @!P0 IMAD.WIDE R6, R23, 0x8, R6 ;  /* 0x0000000817068825 */ /* 0x004fe200078e0206 */
[----:B------:R-:W-:Y:S04]  /*0260*/  BSSY.RECONVERGENT B0, `(.L_x_0) ;  /* 0x0000017000007945 */ /* 0x000fe80003800200 */
[----:B----4-:R0:W-:Y:S04]  /*0270*/  @!P0 STG.E.64 desc[UR4][R6.64], R8 ;  /* 0x0000000806008986 */ /* 0x0101e8000c101b04 */
[----:B------:R0:W5:Y:S01]  /*0280*/  LDG.E.64 R4, desc[UR4][R16.64] ;  /* 0x0000000410047981 */ /* 0x000162000c1e1b00 */
[----:B------:R-:W-:Y:S06]  /*0290*/  BAR.SYNC.DEFER_BLOCKING 0x0 ;  /* 0x0000000000007b1d */ /* 0x000fec0000010000 */
[----:B------:R-:W-:Y:S05]  /*02a0*/  @P1 BRA `(.L_x_1) ;  /* 0x0000000000481947 */ /* 0x000fea0003800000 */
[----:B------:R-:W1:Y:S01]  /*02b0*/  LDC.64 R10, c[0x0][0x388] ;  /* 0x0000e200ff0a7b82 */ /* 0x000e620000000a00 */
[C---:B------:R-:W-:Y:S01]  /*02c0*/  IMAD.IADD R3, R0.reuse, 0x1, R3 ;  /* 0x0000000100037824 */ /* 0x040fe200078e0203 */
[----:B------:R-:W2:Y:S03]  /*02d0*/  LDCU.64 UR6, c[0x0][0x3a0] ;  /* 0x00007400ff0677ac */ /* 0x000ea60008000a00 */
[----:B------:R-:W-:Y:S02]  /*02e0*/  IMAD R3, R0, -0x2, R3 ;  /* 0xfffffffe00037824 */ /* 0x000fe400078e0203 */
[----:B-1----:R-:W-:-:S05]  /*02f0*/  IMAD.WIDE R12, R14, 0x8, R10 ;  /* 0x000000080e0c7825 */ /* 0x002fca00078e020a */
[----:B0-----:R-:W3:Y:S04]  /*0300*/  LDG.E.64 R8, desc[UR4][R12.64+0x8] ;  /* 0x000008040c087981 */ /* 0x001ee8000c1e1b00 */
[----:B------:R-:W3:Y:S01]  /*0310*/  LDG.E.64 R6, desc[UR4][R12.64+-0x8] ;  /* 0xfffff8040c067981 */ /* 0x000ee2000c1e1b00 */
[----:B------:R-:W-:-:S03]  /*0320*/  IMAD.WIDE R18, R0, 0x8, R12 ;  /* 0x0000000800127825 */ /* 0x000fc600078e020c */
[----:B-----5:R-:W4:Y:S01]  /*0330*/  LDG.E.64 R4, desc[UR4][R12.64] ;  /* 0x000000040c047981 */ /* 0x020f22000c1e1b00 */
[----:B------:R-:W-:-:S03]  /*0340*/  IADD3 R3, PT, PT, R2, R3, RZ ;  /* 0x0000000302037210 */ /* 0x000fc60007ffe0ff */
[----:B------:R-:W2:Y:S02]  /*0350*/  LDG.E.64 R18, desc[UR4][R18.64] ;  /* 0x0000000412127981 */ /* 0x000ea4000c1e1b00 */
[----:B------:R-:W-:-:S06]  /*0360*/  IMAD.WIDE R10, R3, 0x8, R10 ;  /* 0x00000008030a7825 */ /* 0x000fcc00078e020a */
[----:B------:R-:W2:Y:S01]  /*0370*/  LDG.E.64 R10, desc[UR4][R10.64] ;  /* 0x000000040a0a7981 */ /* 0x000ea2000c1e1b00 */
[----:B---3--:R-:W-:-:S08]  /*0380*/  DADD R6, R8, R6 ;  /* 0x0000000008067229 */ /* 0x008fd00000000006 */
[----:B----4-:R-:W-:-:S08]  /*0390*/  DFMA R6, R4, -4, R6 ;  /* 0xc01000000406782b */ /* 0x010fd00000000006 */
[----:B--2---:R-:W-:-:S08]  /*03a0*/  DADD R6, R6, R18 ;  /* 0x0000000006067229 */ /* 0x004fd00000000012 */
[----:B------:R-:W-:-:S08]  /*03b0*/  DADD R6, R6, R10 ;  /* 0x0000000006067229 */ /* 0x000fd0000000000a */
[----:B------:R-:W-:-:S11]  /*03c0*/  DFMA R4, R6, UR6, R4 ;  /* 0x0000000606047c2b */ /* 0x000fd60008000004 */
.L_x_1:
[----:B------:R-:W-:Y:S05]  /*03d0*/  BSYNC.RECONVERGENT B0 ;  /* 0x0000000000007941 */ /* 0x000fea0003800200 */
.L_x_0:
[----:B------:R-:W-:Y:S06]  /*03e0*/  BAR.SYNC.DEFER_BLOCKING 0x0 ;  /* 0x0000000000007b1d */ /* 0x000fec0000010000 */
[----:B------:R-:W-:Y:S05]  /*03f0*/  @P2 EXIT ;  /* 0x000000000000294d */ /* 0x000fea0003800000 */
[----:B------:R-:W1:Y:S01]  /*0400*/  LDC.64 R2, c[0x0][0x390] ;  /* 0x0000e400ff027b82 */ /* 0x000e620000000a00 */
[----:B-----5:R-:W0:Y:S01]  /*0410*/  F2F.F32.F64 R5, R4 ;  /* 0x0000000400057310 */ /* 0x020e220000301000 */
[----:B------:R-:W2:Y:S01]  /*0420*/  LDCU.64 UR6, c[0x0][0x3a8] ;  /* 0x00007500ff0677ac */ /* 0x000ea20008000a00 */
[----:B------:R-:W3:Y:S01]  /*0430*/  LDCU.128 UR8, c[0x0][0x3b0] ;  /* 0x00007600ff0877ac */ /* 0x000ee20008000c00 */
[----:B-1----:R-:W-:-:S05]  /*0440*/  IMAD.WIDE R14, R14, 0x8, R2 ;  /* 0x000000080e0e7825 */ /* 0x002fca00078e0202 */
[----:B------:R-:W4:Y:S01]  /*0450*/  LDG.E.64 R2, desc[UR4][R14.64] ;  /* 0x000000040e027981 */ /* 0x000f22000c1e1b00 */
[----:B0-----:R-:W2:Y:S01]  /*0460*/  F2F.F64.F32 R6, R5 ;  /* 0x0000000500067310 */ /* 0x001ea20000201800 */
[----:B------:R-:W-:Y:S01]  /*0470*/  FADD R0, R5, -1 ;  /* 0xbf80000005007421 */ /* 0x000fe20000000000 */
[----:B------:R-:W-:Y:S01]  /*0480*/  IMAD.MOV.U32 R4, RZ, RZ, 0x1 ;  /* 0x00000001ff047424 */ /* 0x000fe200078e00ff */
[----:B------:R-:W-:Y:S05]  /*0490*/  BSSY.RECONVERGENT B0, `(.L_x_2) ;  /* 0x0000022000007945 */ /* 0x000fea0003800200 */
[----:B------:R-:W-:Y:S01]  /*04a0*/  F2F.F64.F32 R12, R0 ;  /* 0x00000000000c7310 */ /* 0x000fe20000201800 */
[C---:B--2---:R-:W-:Y:S01]  /*04b0*/  DMUL R8, R6.reuse, UR6 ;  /* 0x0000000606087c28 */ /* 0x044fe20008000000 */
[----:B------:R-:W0:Y:S01]  /*04c0*/  LDCU.64 UR6, c[0x0][0x3d0] ;  /* 0x00007a00ff0677ac */ /* 0x000e220008000a00 */
[----:B---3--:R-:W-:-:S08]  /*04d0*/  DADD R10, R6, -UR10 ;  /* 0x8000000a060a7e29 */ /* 0x008fd00008000000 */
[----:B------:R-:W-:Y:S01]  /*04e0*/  DMUL R8, R8, R10 ;  /* 0x0000000a08087228 */ /* 0x000fe20000000000 */
[----:B----4-:R-:W1:Y:S02]  /*04f0*/  F2F.F32.F64 R2, R2 ;  /* 0x0000000200027310 */ /* 0x010e640000301000 */
[----:B-1----:R-:W-:-:S06]  /*0500*/  FMUL R18, R5, R2 ;  /* 0x0000000205127220 */ /* 0x002fcc0000400000 */
[----:B------:R-:W-:Y:S08]  /*0510*/  F2F.F64.F32 R10, R2 ;  /* 0x00000002000a7310 */ /* 0x000ff00000201800 */
[----:B------:R-:W1:Y:S02]  /*0520*/  F2F.F64.F32 R18, R18 ;  /* 0x0000001200127310 */ /* 0x000e640000201800 */
[----:B-1----:R-:W-:-:S08]  /*0530*/  DFMA R8, R8, R12, R18 ;  /* 0x0000000c0808722b */ /* 0x002fd00000000012 */
[----:B------:R-:W-:-:S10]  /*0540*/  DFMA R8, -R8, UR8, R6 ;  /* 0x0000000808087c2b */ /* 0x000fd40008000106 */
[----:B------:R-:W1:Y:S08]  /*0550*/  F2F.F32.F64 R8, R8 ;  /* 0x0000000800087310 */ /* 0x000e700000301000 */
[----:B-1----:R-:W0:Y:S02]  /*0560*/  F2F.F64.F32 R12, R8 ;  /* 0x00000008000c7310 */ /* 0x002e240000201800 */
[----:B0-----:R-:W-:Y:S01]  /*0570*/  DADD R28, R12, UR6 ;  /* 0x000000060c1c7e29 */ /* 0x001fe20008000000 */
[----:B------:R-:W0:Y:S05]  /*0580*/  LDCU.64 UR6, c[0x0][0x3c8] ;  /* 0x00007900ff0677ac */ /* 0x000e2a0008000a00 */
[----:B------:R-:W1:Y:S01]  /*0590*/  MUFU.RCP64H R5, R29 ;  /* 0x0000001d00057308 */ /* 0x000e620000001800 */
[----:B0-----:R-:W-:-:S02]  /*05a0*/  DMUL R18, R10, UR6 ;  /* 0x000000060a127c28 */ /* 0x001fc40008000000 */
[----:B-1----:R-:W-:-:S08]  /*05b0*/  DFMA R6, -R28, R4, 1 ;  /* 0x3ff000001c06742b */ /* 0x002fd00000000104 */
[----:B------:R-:W-:Y:S01]  /*05c0*/  FSETP.GEU.AND P1, PT, |R19|, 6.5827683646048100446e-37, PT ;  /* 0x036000001300780b */ /* 0x000fe20003f2e200 */
[----:B------:R-:W-:-:S08]  /*05d0*/  DFMA R6, R6, R6, R6 ;  /* 0x000000060606722b */ /* 0x000fd00000000006 */
[----:B------:R-:W-:-:S08]  /*05e0*/  DFMA R6, R4, R6, R4 ;  /* 0x000000060406722b */ /* 0x000fd00000000004 */
[----:B------:R-:W-:-:S08]  /*05f0*/  DFMA R4, -R28, R6, 1 ;  /* 0x3ff000001c04742b */ /* 0x000fd00000000106 */
[----:B------:R-:W-:-:S08]  /*0600*/  DFMA R4, R6, R4, R6 ;  /* 0x000000040604722b */ /* 0x000fd00000000006 */
[----:B------:R-:W-:-:S08]  /*0610*/  DMUL R6, R18, R4 ;  /* 0x0000000412067228 */ /* 0x000fd00000000000 */
[----:B------:R-:W-:-:S08]  /*0620*/  DFMA R8, -R28, R6, R18 ;  /* 0x000000061c08722b */ /* 0x000fd00000000112 */
[----:B------:R-:W-:-:S10]  /*0630*/  DFMA R4, R4, R8, R6 ;  /* 0x000000080404722b */ /* 0x000fd40000000006 */
[----:B------:R-:W-:-:S05]  /*0640*/  FFMA R0, RZ, R29, R5 ;  /* 0x0000001dff007223 */ /* 0x000fca0000000005 */
[----:B------:R-:W-:-:S13]  /*0650*/  FSETP.GT.AND P0, PT, |R0|, 1.469367938527859385e-39, PT ;  /* 0x001000000000780b */ /* 0x000fda0003f04200 */
[----:B------:R-:W-:Y:S05]  /*0660*/  @P0 BRA P1, `(.L_x_3) ;  /* 0x0000000000100947 */ /* 0x000fea0000800000 */
[----:B------:R-:W-:-:S07]  /*0670*/  MOV R0, 0x690 ;  /* 0x0000069000007802 */ /* 0x000fce0000000f00 */
[----:B------:R-:W-:Y:S05]  /*0680*/  CALL.REL.NOINC `($__internal_0_$__cuda_sm20_div_rn_f64_full) ;  /* 0x0000000000487944 */ /* 0x000fea0003c00000 */
[----:B------:R-:W-:Y:S02]  /*0690*/  IMAD.MOV.U32 R4, RZ, RZ, R20 ;  /* 0x000000ffff047224 */ /* 0x000fe400078e0014 */
[----:B------:R-:W-:-:S07]  /*06a0*/  IMAD.MOV.U32 R5, RZ, RZ, R21 ;  /* 0x000000ffff057224 */ /* 0x000fce00078e0015 */
.L_x_3:
[----:B------:R-:W-:Y:S05]  /*06b0*/  BSYNC.RECONVERGENT B0 ;  /* 0x0000000000007941 */ /* 0x000fea0003800200 */
.L_x_2:
[----:B------:R-:W0:Y:S01]  /*06c0*/  LDCU.64 UR8, c[0x0][0x3d8] ;  /* 0x00007b00ff0877ac */ /* 0x000e220008000a00 */
[----:B------:R-:W1:Y:S01]  /*06d0*/  F2F.F64.F32 R2, -R2 ;  /* 0x8000000200027310 */ /* 0x000e620000201800 */
[----:B------:R-:W2:Y:S01]  /*06e0*/  LDCU.64 UR6, c[0x0][0x3c0] ;  /* 0x00007800ff0677ac */ /* 0x000ea20008000a00 */
[----:B------:R-:W3:Y:S01]  /*06f0*/  LDCU.64 UR12, c[0x0][0x3a8] ;  /* 0x00007500ff0c77ac */ /* 0x000ee20008000a00 */
[----:B------:R-:W4:Y:S01]  /*0700*/  LDCU.64 UR10, c[0x0][0x3b0] ;  /* 0x00007600ff0a77ac */ /* 0x000f220008000a00 */
[----:B0-----:R-:W-:Y:S02]  /*0710*/  DADD R8, R12, -UR8 ;  /* 0x800000080c087e29 */ /* 0x001fe40008000000 */
[----:B--2---:R-:W-:Y:S02]  /*0720*/  DADD R4, R4, UR6 ;  /* 0x0000000604047e29 */ /* 0x004fe40008000000 */
[----:B---3--:R-:W-:-:S04]  /*0730*/  DMUL R6, R12, UR12 ;  /* 0x0000000c0c067c28 */ /* 0x008fc80008000000 */
[----:B------:R-:W-:Y:S02]  /*0740*/  DADD R8, R8, -1 ;  /* 0xbff0000008087429 */ /* 0x000fe40000000000 */
[----:B----4-:R-:W-:-:S06]  /*0750*/  DMUL R4, R4, UR10 ;  /* 0x0000000a04047c28 */ /* 0x010fcc0008000000 */
[----:B-1----:R-:W-:-:S08]  /*0760*/  DFMA R6, -R6, R8, R2 ;  /* 0x000000080606722b */ /* 0x002fd00000000102 */
[----:B------:R-:W-:-:S07]  /*0770*/  DFMA R4, R4, R6, R10 ;  /* 0x000000060404722b */ /* 0x000fce000000000a */
[----:B------:R-:W-:Y:S04]  /*0780*/  STG.E.64 desc[UR4][R14.64], R4 ;  /* 0x000000040e007986 */ /* 0x000fe8000c101b04 */
[----:B------:R-:W-:Y:S01]  /*0790*/  STG.E.64 desc[UR4][R16.64], R12 ;  /* 0x0000000c10007986 */ /* 0x000fe2000c101b04 */
[----:B------:R-:W-:Y:S05]  /*07a0*/  EXIT ;  /* 0x000000000000794d */ /* 0x000fea0003800000 */
        .weak           $__internal_0_$__cuda_sm20_div_rn_f64_full
        .type           $__internal_0_$__cuda_sm20_div_rn_f64_full,@function
        .size           $__internal_0_$__cuda_sm20_div_rn_f64_full,(.L_x_10 - $__internal_0_$__cuda_sm20_div_rn_f64_full)
$__internal_0_$__cuda_sm20_div_rn_f64_full:
[C---:B------:R-:W-:Y:S01]  /*07b0*/  FSETP.GEU.AND P0, PT, |R29|.reuse, 1.469367938527859385e-39, PT ;  /* 0x001000001d00780b */ /* 0x040fe20003f0e200 */
[----:B------:R-:W-:Y:S01]  /*07c0*/  IMAD.MOV.U32 R6, RZ, RZ, R28 ;  /* 0x000000ffff067224 */ /* 0x000fe200078e001c */
[----:B------:R-:W-:Y:S01]  /*07d0*/  LOP3.LUT R8, R29, 0x800fffff, RZ, 0xc0, !PT ;  /* 0x800fffff1d087812 */ /* 0x000fe200078ec0ff */
[----:B------:R-:W-:Y:S01]  /*07e0*/  IMAD.MOV.U32 R7, RZ, RZ, R29 ;  /* 0x000000ffff077224 */ /* 0x000fe200078e001d */
[----:B------:R-:W-:Y:S01]  /*07f0*/  BSSY.RECONVERGENT B1, `(.L_x_4) ;  /* 0x0000057000017945 */ /* 0x000fe20003800200 */
[----:B------:R-:W-:Y:S01]  /*0800*/  IMAD.MOV.U32 R5, RZ, RZ, R19 ;  /* 0x000000ffff057224 */ /* 0x000fe200078e0013 */
[----:B------:R-:W-:Y:S01]  /*0810*/  LOP3.LUT R9, R8, 0x3ff00000, RZ, 0xfc, !PT ;  /* 0x3ff0000008097812 */ /* 0x000fe200078efcff */
[----:B------:R-:W-:Y:S01]  /*0820*/  IMAD.MOV.U32 R22, RZ, RZ, 0x1 ;  /* 0x00000001ff167424 */ /* 0x000fe200078e00ff */
[----:B------:R-:W-:Y:S01]  /*0830*/  MOV R8, R28 ;  /* 0x0000001c00087202 */ /* 0x000fe20000000f00 */
[----:B------:R-:W-:Y:S01]  /*0840*/  IMAD.MOV.U32 R4, RZ, RZ, R18 ;  /* 0x000000ffff047224 */ /* 0x000fe200078e0012 */
[C---:B------:R-:W-:Y:S01]  /*0850*/  FSETP.GEU.AND P2, PT, |R5|.reuse, 1.469367938527859385e-39, PT ;  /* 0x001000000500780b */ /* 0x040fe20003f4e200 */
[----:B------:R-:W-:Y:S01]  /*0860*/  IMAD.MOV.U32 R26, RZ, RZ, 0x1ca00000 ;  /* 0x1ca00000ff1a7424 */ /* 0x000fe200078e00ff */
[----:B------:R-:W-:Y:S01]  /*0870*/  LOP3.LUT R3, R5, 0x7ff00000, RZ, 0xc0, !PT ;  /* 0x7ff0000005037812 */ /* 0x000fe200078ec0ff */
[----:B------:R-:W-:Y:S01]  /*0880*/  @!P0 DMUL R8, R6, 8.98846567431157953865e+307 ;  /* 0x7fe0000006088828 */ /* 0x000fe20000000000 */
[----:B------:R-:W-:-:S04]  /*0890*/  LOP3.LUT R28, R29, 0x7ff00000, RZ, 0xc0, !PT ;  /* 0x7ff000001d1c7812 */ /* 0x000fc800078ec0ff */
[----:B------:R-:W-:Y:S01]  /*08a0*/  ISETP.GE.U32.AND P1, PT, R3, R28, PT ;  /* 0x0000001c0300720c */ /* 0x000fe20003f26070 */
[----:B------:R-:W0:Y:S04]  /*08b0*/  MUFU.RCP64H R23, R9 ;  /* 0x0000000900177308 */ /* 0x000e280000001800 */
[----:B------:R-:W-:Y:S02]  /*08c0*/  @!P2 LOP3.LUT R20, R7, 0x7ff00000, RZ, 0xc0, !PT ;  /* 0x7ff000000714a812 */ /* 0x000fe400078ec0ff */
[----:B------:R-:W-:Y:S02]  /*08d0*/  @!P0 LOP3.LUT R28, R9, 0x7ff00000, RZ, 0xc0, !PT ;  /* 0x7ff00000091c8812 */ /* 0x000fe400078ec0ff */
[----:B------:R-:W-:-:S04]  /*08e0*/  @!P2 ISETP.GE.U32.AND P3, PT, R3, R20, PT ;  /* 0x000000140300a20c */ /* 0x000fc80003f66070 */
[----:B------:R-:W-:-:S04]  /*08f0*/  @!P2 SEL R21, R26, 0x63400000, !P3 ;  /* 0x634000001a15a807 */ /* 0x000fc80005800000 */
[----:B------:R-:W-:Y:S01]  /*0900*/  @!P2 LOP3.LUT R24, R21, 0x80000000, R5, 0xf8, !PT ;  /* 0x800000001518a812 */ /* 0x000fe200078ef805 */
[----:B0-----:R-:W-:-:S03]  /*0910*/  DFMA R18, R22, -R8, 1 ;  /* 0x3ff000001612742b */ /* 0x001fc60000000808 */
[----:B------:R-:W-:Y:S02]  /*0920*/  @!P2 LOP3.LUT R25, R24, 0x100000, RZ, 0xfc, !PT ;  /* 0x001000001819a812 */ /* 0x000fe400078efcff */
[----:B------:R-:W-:-:S03]  /*0930*/  @!P2 MOV R24, RZ ;  /* 0x000000ff0018a202 */ /* 0x000fc60000000f00 */
[----:B------:R-:W-:-:S08]  /*0940*/  DFMA R18, R18, R18, R18 ;  /* 0x000000121212722b */ /* 0x000fd00000000012 */
[----:B------:R-:W-:Y:S01]  /*0950*/  DFMA R22, R22, R18, R22 ;  /* 0x000000121616722b */ /* 0x000fe20000000016 */
[----:B------:R-:W-:Y:S01]  /*0960*/  SEL R19, R26, 0x63400000, !P1 ;  /* 0x634000001a137807 */ /* 0x000fe20004800000 */
[----:B------:R-:W-:-:S03]  /*0970*/  IMAD.MOV.U32 R18, RZ, RZ, R4 ;  /* 0x000000ffff127224 */ /* 0x000fc600078e0004 */
[----:B------:R-:W-:-:S03]  /*0980*/  LOP3.LUT R19, R19, 0x800fffff, R5, 0xf8, !PT ;  /* 0x800fffff13137812 */ /* 0x000fc600078ef805 */
[----:B------:R-:W-:-:S03]  /*0990*/  DFMA R20, R22, -R8, 1 ;  /* 0x3ff000001614742b */ /* 0x000fc60000000808 */
[----:B------:R-:W-:-:S05]  /*09a0*/  @!P2 DFMA R18, R18, 2, -R24 ;  /* 0x400000001212a82b */ /* 0x000fca0000000818 */
[----:B------:R-:W-:-:S08]  /*09b0*/  DFMA R20, R22, R20, R22 ;  /* 0x000000141614722b */ /* 0x000fd00000000016 */
[----:B------:R-:W-:-:S08]  /*09c0*/  DMUL R22, R20, R18 ;  /* 0x0000001214167228 */ /* 0x000fd00000000000 */
[----:B------:R-:W-:-:S08]  /*09d0*/  DFMA R24, R22, -R8, R18 ;  /* 0x800000081618722b */ /* 0x000fd00000000012 */
[----:B------:R-:W-:Y:S01]  /*09e0*/  DFMA R24, R20, R24, R22 ;  /* 0x000000181418722b */ /* 0x000fe20000000016 */
[----:B------:R-:W-:Y:S01]  /*09f0*/  IMAD.MOV.U32 R23, RZ, RZ, R3 ;  /* 0x000000ffff177224 */ /* 0x000fe200078e0003 */
[----:B------:R-:W-:-:S05]  /*0a00*/  @!P2 LOP3.LUT R23, R19, 0x7ff00000, RZ, 0xc0, !PT ;  /* 0x7ff000001317a812 */ /* 0x000fca00078ec0ff */
[----:B------:R-:W-:-:S05]  /*0a10*/  VIADD R20, R23, 0xffffffff ;  /* 0xffffffff17147836 */ /* 0x000fca0000000000 */
[----:B------:R-:W-:Y:S01]  /*0a20*/  ISETP.GT.U32.AND P0, PT, R20, 0x7feffffe, PT ;  /* 0x7feffffe1400780c */ /* 0x000fe20003f04070 */
[----:B------:R-:W-:-:S05]  /*0a30*/  VIADD R20, R28, 0xffffffff ;  /* 0xffffffff1c147836 */ /* 0x000fca0000000000 */
[----:B------:R-:W-:-:S13]  /*0a40*/  ISETP.GT.U32.OR P0, PT, R20, 0x7feffffe, P0 ;  /* 0x7feffffe1400780c */ /* 0x000fda0000704470 */
[----:B------:R-:W-:Y:S05]  /*0a50*/  @P0 BRA `(.L_x_5) ;  /* 0x00000000006c0947 */ /* 0x000fea0003800000 */
[----:B------:R-:W-:-:S04]  /*0a60*/  LOP3.LUT R20, R7, 0x7ff00000, RZ, 0xc0, !PT ;  /* 0x7ff0000007147812 */ /* 0x000fc800078ec0ff */
[CC--:B------:R-:W-:Y:S02]  /*0a70*/  VIADDMNMX R4, R3.reuse, -R20.reuse, 0xb9600000, !PT ;  /* 0xb960000003047446 */ /* 0x0c0fe40007800914 */
[----:B------:R-:W-:Y:S02]  /*0a80*/  ISETP.GE.U32.AND P0, PT, R3, R20, PT ;  /* 0x000000140300720c */ /* 0x000fe40003f06070 */
[----:B------:R-:W-:Y:S01]  /*0a90*/  VIMNMX R3, PT, PT, R4, 0x46a00000, PT ;  /* 0x46a0000004037848 */ /* 0x000fe20003fe0100 */
[----:B------:R-:W-:Y:S01]  /*0aa0*/  IMAD.MOV.U32 R4, RZ, RZ, RZ ;  /* 0x000000ffff047224 */ /* 0x000fe200078e00ff */
[----:B------:R-:W-:-:S05]  /*0ab0*/  SEL R26, R26, 0x63400000, !P0 ;  /* 0x634000001a1a7807 */ /* 0x000fca0004000000 */
[----:B------:R-:W-:-:S05]  /*0ac0*/  IMAD.IADD R3, R3, 0x1, -R26 ;  /* 0x0000000103037824 */ /* 0x000fca00078e0a1a */
[----:B------:R-:W-:-:S06]  /*0ad0*/  IADD3 R5, PT, PT, R3, 0x7fe00000, RZ ;  /* 0x7fe0000003057810 */ /* 0x000fcc0007ffe0ff */
[----:B------:R-:W-:-:S10]  /*0ae0*/  DMUL R20, R24, R4 ;  /* 0x0000000418147228 */ /* 0x000fd40000000000 */
[----:B------:R-:W-:-:S13]  /*0af0*/  FSETP.GTU.AND P0, PT, |R21|, 1.469367938527859385e-39, PT ;  /* 0x001000001500780b */ /* 0x000fda0003f0c200 */
[----:B------:R-:W-:Y:S05]  /*0b00*/  @P0 BRA `(.L_x_6) ;  /* 0x0000000000940947 */ /* 0x000fea0003800000 */
[----:B------:R-:W-:Y:S01]  /*0b10*/  DFMA R8, R24, -R8, R18 ;  /* 0x800000081808722b */ /* 0x000fe20000000012 */
[----:B------:R-:W-:-:S09]  /*0b20*/  IMAD.MOV.U32 R4, RZ, RZ, RZ ;  /* 0x000000ffff047224 */ /* 0x000fd200078e00ff */
[C---:B------:R-:W-:Y:S02]  /*0b30*/  FSETP.NEU.AND P0, PT, R9.reuse, RZ, PT ;  /* 0x000000ff0900720b */ /* 0x040fe40003f0d000 */
[----:B------:R-:W-:-:S04]  /*0b40*/  LOP3.LUT R19, R9, 0x80000000, R7, 0x48, !PT ;  /* 0x8000000009137812 */ /* 0x000fc800078e4807 */
[----:B------:R-:W-:-:S07]  /*0b50*/  LOP3.LUT R5, R19, R5, RZ, 0xfc, !PT ;  /* 0x0000000513057212 */ /* 0x000fce00078efcff */
[----:B------:R-:W-:Y:S05]  /*0b60*/  @!P0 BRA `(.L_x_6) ;  /* 0x00000000007c8947 */ /* 0x000fea0003800000 */
[----:B------:R-:W-:Y:S01]  /*0b70*/  IMAD.MOV R7, RZ, RZ, -R3 ;  /* 0x000000ffff077224 */ /* 0x000fe200078e0a03 */
[----:B------:R-:W-:Y:S01]  /*0b80*/  DMUL.RP R4, R24, R4 ;  /* 0x0000000418047228 */ /* 0x000fe20000008000 */
[----:B------:R-:W-:Y:S01]  /*0b90*/  IMAD.MOV.U32 R6, RZ, RZ, RZ ;  /* 0x000000ffff067224 */ /* 0x000fe200078e00ff */
[----:B------:R-:W-:-:S05]  /*0ba0*/  IADD3 R3, PT, PT, -R3, -0x43300000, RZ ;  /* 0xbcd0000003037810 */ /* 0x000fca0007ffe1ff */
[----:B------:R-:W-:-:S03]  /*0bb0*/  DFMA R6, R20, -R6, R24 ;  /* 0x800000061406722b */ /* 0x000fc60000000018 */
[----:B------:R-:W-:-:S07]  /*0bc0*/  LOP3.LUT R19, R5, R19, RZ, 0x3c, !PT ;  /* 0x0000001305137212 */ /* 0x000fce00078e3cff */
[----:B------:R-:W-:-:S04]  /*0bd0*/  FSETP.NEU.AND P0, PT, |R7|, R3, PT ;  /* 0x000000030700720b */ /* 0x000fc80003f0d200 */
[----:B------:R-:W-:Y:S02]  /*0be0*/  FSEL R20, R4, R20, !P0 ;  /* 0x0000001404147208 */ /* 0x000fe40004000000 */
[----:B------:R-:W-:Y:S01]  /*0bf0*/  FSEL R21, R19, R21, !P0 ;  /* 0x0000001513157208 */ /* 0x000fe20004000000 */
[----:B------:R-:W-:Y:S06]  /*0c00*/  BRA `(.L_x_6) ;  /* 0x0000000000547947 */ /* 0x000fec0003800000 */
.L_x_5:
[----:B------:R-:W-:-:S14]  /*0c10*/  DSETP.NAN.AND P0, PT, R4, R4, PT ;  /* 0x000000040400722a */ /* 0x000fdc0003f08000 */
[----:B------:R-:W-:Y:S05]  /*0c20*/  @P0 BRA `(.L_x_7) ;  /* 0x0000000000440947 */ /* 0x000fea0003800000 */
[----:B------:R-:W-:-:S14]  /*0c30*/  DSETP.NAN.AND P0, PT, R6, R6, PT ;  /* 0x000000060600722a */ /* 0x000fdc0003f08000 */
[----:B------:R-:W-:Y:S05]  /*0c40*/  @P0 BRA `(.L_x_8) ;  /* 0x0000000000300947 */ /* 0x000fea0003800000 */
[----:B------:R-:W-:Y:S01]  /*0c50*/  ISETP.NE.AND P0, PT, R23, R28, PT ;  /* 0x0000001c1700720c */ /* 0x000fe20003f05270 */
[----:B------:R-:W-:Y:S01]  /*0c60*/  IMAD.MOV.U32 R21, RZ, RZ, -0x80000 ;  /* 0xfff80000ff157424 */ /* 0x000fe200078e00ff */
[----:B------:R-:W-:-:S11]  /*0c70*/  MOV R20, 0x0 ;  /* 0x0000000000147802 */ /* 0x000fd60000000f00 */
[----:B------:R-:W-:Y:S05]  /*0c80*/  @!P0 BRA `(.L_x_6) ;  /* 0x0000000000348947 */ /* 0x000fea0003800000 */
[----:B------:R-:W-:Y:S02]  /*0c90*/  ISETP.NE.AND P0, PT, R23, 0x7ff00000, PT ;  /* 0x7ff000001700780c */ /* 0x000fe40003f05270 */
[----:B------:R-:W-:Y:S02]  /*0ca0*/  LOP3.LUT R21, R5, 0x80000000, R7, 0x48, !PT ;  /* 0x8000000005157812 */ /* 0x000fe400078e4807 */
[----:B------:R-:W-:-:S13]  /*0cb0*/  ISETP.EQ.OR P0, PT, R28, RZ, !P0 ;  /* 0x000000ff1c00720c */ /* 0x000fda0004702670 */
[----:B------:R-:W-:Y:S01]  /*0cc0*/  @P0 LOP3.LUT R3, R21, 0x7ff00000, RZ, 0xfc, !PT ;  /* 0x7ff0000015030812 */ /* 0x000fe200078efcff */
[----:B------:R-:W-:Y:S02]  /*0cd0*/  @!P0 IMAD.MOV.U32 R20, RZ, RZ, RZ ;  /* 0x000000ffff148224 */ /* 0x000fe400078e00ff */
[----:B------:R-:W-:Y:S02]  /*0ce0*/  @P0 IMAD.MOV.U32 R20, RZ, RZ, RZ ;  /* 0x000000ffff140224 */ /* 0x000fe400078e00ff */
[----:B------:R-:W-:Y:S01]  /*0cf0*/  @P0 IMAD.MOV.U32 R21, RZ, RZ, R3 ;  /* 0x000000ffff150224 */ /* 0x000fe200078e0003 */
[----:B------:R-:W-:Y:S06]  /*0d00*/  BRA `(.L_x_6) ;  /* 0x0000000000147947 */ /* 0x000fec0003800000 */
.L_x_8:
[----:B------:R-:W-:Y:S02]  /*0d10*/  LOP3.LUT R21, R7, 0x80000, RZ, 0xfc, !PT ;  /* 0x0008000007157812 */ /* 0x000fe400078efcff */
[----:B------:R-:W-:Y:S01]  /*0d20*/  MOV R20, R6 ;  /* 0x0000000600147202 */ /* 0x000fe20000000f00 */
[----:B------:R-:W-:Y:S06]  /*0d30*/  BRA `(.L_x_6) ;  /* 0x0000000000087947 */ /* 0x000fec0003800000 */
.L_x_7:
[----:B------:R-:W-:Y:S01]  /*0d40*/  LOP3.LUT R21, R5, 0x80000, RZ, 0xfc, !PT ;  /* 0x0008000005157812 */ /* 0x000fe200078efcff */
[----:B------:R-:W-:-:S07]  /*0d50*/  IMAD.MOV.U32 R20, RZ, RZ, R4 ;  /* 0x000000ffff147224 */ /* 0x000fce00078e0004 */
.L_x_6:
[----:B------:R-:W-:Y:S05]  /*0d60*/  BSYNC.RECONVERGENT B1 ;  /* 0x0000000000017941 */ /* 0x000fea0003800200 */
.L_x_4:
[----:B------:R-:W-:Y:S02]  /*0d70*/  IMAD.MOV.U32 R4, RZ, RZ, R0 ;  /* 0x000000ffff047224 */ /* 0x000fe400078e0000 */
[----:B------:R-:W-:-:S04]  /*0d80*/  IMAD.MOV.U32 R5, RZ, RZ, 0x0 ;  /* 0x00000000ff057424 */ /* 0x000fc800078e00ff */
[----:B------:R-:W-:Y:S05]  /*0d90*/  RET.REL.NODEC R4 `(_Z6kernelPdS_S_idddddddd) ;  /* 0xfffffff004987950 */ /* 0x000fea0003c3ffff */
.L_x_9:
[----:B------:R-:W-:-:S00]  /*0da0*/  BRA `(.L_x_9) ;  /* 0xfffffffc00fc7947 */ /* 0x000fc0000383ffff */
[----:B------:R-:W-:-:S00]  /*0db0*/  NOP ;  /* 0x0000000000007918 */ /* 0x000fc00000000000 */
        /* <DEDUP_REMOVED lines=12> */
.L_x_10:


//--------------------- .nv.shared.reserved.0     --------------------------
	.section	.nv.shared.reserved.0,"aw",@nobits
	.weak		__nv_reservedSMEM_offset_0_alias
	.size		__nv_reservedSMEM_offset_0_alias, 0, 64
	.other		__nv_reservedSMEM_offset_0_alias,@"STO_CUDA_RESERVED_SHARED STV_DEFAULT"
__nv_reservedSMEM_offset_0_alias:
	.zero		0
	.zero		64


//--------------------- .nv.constant0._Z6kernelPdS_S_idddddddd --------------------------
	.section	.nv.constant0._Z6kernelPdS_S_idddddddd,"a",@progbits
	.sectionflags	@""
	.align	4
.nv.constant0._Z6kernelPdS_S_idddddddd:
	.zero		992


//--------------------- SYMBOLS --------------------------

	.type		.nv.reservedSmem.offset0,@object
	.size		.nv.reservedSmem.offset0,0x4
